//
// Generated by NVIDIA NVVM Compiler
//
// Compiler Build ID: CL-36424714
// Cuda compilation tools, release 13.0, V13.0.88
// Based on NVVM 20.0.0
//

.version 9.0
.target sm_100
.address_size 64

	// .globl	_Z8kernelCMPiS_i
.const .align 4 .b8 buff[40000];

.visible .entry _Z8kernelCMPiS_i(
	.param .u64 .ptr .align 1 _Z8kernelCMPiS_i_param_0,
	.param .u64 .ptr .align 1 _Z8kernelCMPiS_i_param_1,
	.param .u32 _Z8kernelCMPiS_i_param_2
)
{
	.reg .pred 	%p<12>;
	.reg .b32 	%r<135>;
	.reg .b64 	%rd<33>;

	ld.param.u64 	%rd10, [_Z8kernelCMPiS_i_param_0];
	ld.param.u64 	%rd9, [_Z8kernelCMPiS_i_param_1];
	ld.param.u32 	%r33, [_Z8kernelCMPiS_i_param_2];
	cvta.to.global.u64 	%rd1, %rd10;
	mov.u32 	%r34, %tid.x;
	mov.u32 	%r35, %ctaid.x;
	mov.u32 	%r36, %ntid.x;
	mad.lo.s32 	%r1, %r35, %r36, %r34;
	setp.ge.s32 	%p1, %r1, %r33;
	setp.lt.s32 	%p2, %r33, 1;
	or.pred  	%p3, %p1, %p2;
	@%p3 bra 	$L__BB0_13;
	cvta.to.global.u64 	%rd11, %rd9;
	mul.lo.s32 	%r2, %r33, %r1;
	mul.wide.s32 	%rd12, %r1, 4;
	add.s64 	%rd2, %rd11, %rd12;
	ld.global.u32 	%r126, [%rd2];
	and.b32  	%r4, %r33, 15;
	setp.lt.u32 	%p4, %r33, 16;
	mov.b32 	%r129, 0;
	@%p4 bra 	$L__BB0_4;
	and.b32  	%r129, %r33, 2147483632;
	neg.s32 	%r124, %r129;
	mov.u64 	%rd14, buff;
	add.s64 	%rd31, %rd14, 32;
	add.s64 	%rd3, %rd1, 32;
	mov.u32 	%r123, %r2;
$L__BB0_3:
	.pragma "nounroll";
	mul.wide.s32 	%rd15, %r123, 4;
	add.s64 	%rd16, %rd3, %rd15;
	ld.global.u32 	%r38, [%rd16+-32];
	ld.const.u32 	%r39, [%rd31+-32];
	mad.lo.s32 	%r40, %r39, %r38, %r126;
	st.global.u32 	[%rd2], %r40;
	ld.global.u32 	%r41, [%rd16+-28];
	ld.const.u32 	%r42, [%rd31+-28];
	mad.lo.s32 	%r43, %r42, %r41, %r40;
	st.global.u32 	[%rd2], %r43;
	ld.global.u32 	%r44, [%rd16+-24];
	ld.const.u32 	%r45, [%rd31+-24];
	mad.lo.s32 	%r46, %r45, %r44, %r43;
	st.global.u32 	[%rd2], %r46;
	ld.global.u32 	%r47, [%rd16+-20];
	ld.const.u32 	%r48, [%rd31+-20];
	mad.lo.s32 	%r49, %r48, %r47, %r46;
	st.global.u32 	[%rd2], %r49;
	ld.global.u32 	%r50, [%rd16+-16];
	ld.const.u32 	%r51, [%rd31+-16];
	mad.lo.s32 	%r52, %r51, %r50, %r49;
	st.global.u32 	[%rd2], %r52;
	ld.global.u32 	%r53, [%rd16+-12];
	ld.const.u32 	%r54, [%rd31+-12];
	mad.lo.s32 	%r55, %r54, %r53, %r52;
	st.global.u32 	[%rd2], %r55;
	ld.global.u32 	%r56, [%rd16+-8];
	ld.const.u32 	%r57, [%rd31+-8];
	mad.lo.s32 	%r58, %r57, %r56, %r55;
	st.global.u32 	[%rd2], %r58;
	ld.global.u32 	%r59, [%rd16+-4];
	ld.const.u32 	%r60, [%rd31+-4];
	mad.lo.s32 	%r61, %r60, %r59, %r58;
	st.global.u32 	[%rd2], %r61;
	ld.global.u32 	%r62, [%rd16];
	ld.const.u32 	%r63, [%rd31];
	mad.lo.s32 	%r64, %r63, %r62, %r61;
	st.global.u32 	[%rd2], %r64;
	ld.global.u32 	%r65, [%rd16+4];
	ld.const.u32 	%r66, [%rd31+4];
	mad.lo.s32 	%r67, %r66, %r65, %r64;
	st.global.u32 	[%rd2], %r67;
	ld.global.u32 	%r68, [%rd16+8];
	ld.const.u32 	%r69, [%rd31+8];
	mad.lo.s32 	%r70, %r69, %r68, %r67;
	st.global.u32 	[%rd2], %r70;
	ld.global.u32 	%r71, [%rd16+12];
	ld.const.u32 	%r72, [%rd31+12];
	mad.lo.s32 	%r73, %r72, %r71, %r70;
	st.global.u32 	[%rd2], %r73;
	ld.global.u32 	%r74, [%rd16+16];
	ld.const.u32 	%r75, [%rd31+16];
	mad.lo.s32 	%r76, %r75, %r74, %r73;
	st.global.u32 	[%rd2], %r76;
	ld.global.u32 	%r77, [%rd16+20];
	ld.const.u32 	%r78, [%rd31+20];
	mad.lo.s32 	%r79, %r78, %r77, %r76;
	st.global.u32 	[%rd2], %r79;
	ld.global.u32 	%r80, [%rd16+24];
	ld.const.u32 	%r81, [%rd31+24];
	mad.lo.s32 	%r82, %r81, %r80, %r79;
	st.global.u32 	[%rd2], %r82;
	ld.global.u32 	%r83, [%rd16+28];
	ld.const.u32 	%r84, [%rd31+28];
	mad.lo.s32 	%r126, %r84, %r83, %r82;
	st.global.u32 	[%rd2], %r126;
	add.s32 	%r124, %r124, 16;
	add.s32 	%r123, %r123, 16;
	add.s64 	%rd31, %rd31, 64;
	setp.ne.s32 	%p5, %r124, 0;
	@%p5 bra 	$L__BB0_3;
$L__BB0_4:
	setp.eq.s32 	%p6, %r4, 0;
	@%p6 bra 	$L__BB0_13;
	and.b32  	%r15, %r33, 7;
	setp.lt.u32 	%p7, %r4, 8;
	@%p7 bra 	$L__BB0_7;
	add.s32 	%r85, %r129, %r2;
	mul.wide.s32 	%rd17, %r85, 4;
	add.s64 	%rd18, %rd1, %rd17;
	ld.global.u32 	%r86, [%rd18];
	mul.wide.u32 	%rd19, %r129, 4;
	mov.u64 	%rd20, buff;
	add.s64 	%rd21, %rd20, %rd19;
	ld.const.u32 	%r87, [%rd21];
	mad.lo.s32 	%r88, %r87, %r86, %r126;
	st.global.u32 	[%rd2], %r88;
	ld.global.u32 	%r89, [%rd18+4];
	ld.const.u32 	%r90, [%rd21+4];
	mad.lo.s32 	%r91, %r90, %r89, %r88;
	st.global.u32 	[%rd2], %r91;
	ld.global.u32 	%r92, [%rd18+8];
	ld.const.u32 	%r93, [%rd21+8];
	mad.lo.s32 	%r94, %r93, %r92, %r91;
	st.global.u32 	[%rd2], %r94;
	ld.global.u32 	%r95, [%rd18+12];
	ld.const.u32 	%r96, [%rd21+12];
	mad.lo.s32 	%r97, %r96, %r95, %r94;
	st.global.u32 	[%rd2], %r97;
	ld.global.u32 	%r98, [%rd18+16];
	ld.const.u32 	%r99, [%rd21+16];
	mad.lo.s32 	%r100, %r99, %r98, %r97;
	st.global.u32 	[%rd2], %r100;
	ld.global.u32 	%r101, [%rd18+20];
	ld.const.u32 	%r102, [%rd21+20];
	mad.lo.s32 	%r103, %r102, %r101, %r100;
	st.global.u32 	[%rd2], %r103;
	ld.global.u32 	%r104, [%rd18+24];
	ld.const.u32 	%r105, [%rd21+24];
	mad.lo.s32 	%r106, %r105, %r104, %r103;
	st.global.u32 	[%rd2], %r106;
	ld.global.u32 	%r107, [%rd18+28];
	ld.const.u32 	%r108, [%rd21+28];
	mad.lo.s32 	%r126, %r108, %r107, %r106;
	st.global.u32 	[%rd2], %r126;
	add.s32 	%r129, %r129, 8;
$L__BB0_7:
	setp.eq.s32 	%p8, %r15, 0;
	@%p8 bra 	$L__BB0_13;
	and.b32  	%r20, %r33, 3;
	setp.lt.u32 	%p9, %r15, 4;
	@%p9 bra 	$L__BB0_10;
	add.s32 	%r109, %r129, %r2;
	mul.wide.s32 	%rd22, %r109, 4;
	add.s64 	%rd23, %rd1, %rd22;
	ld.global.u32 	%r110, [%rd23];
	mul.wide.u32 	%rd24, %r129, 4;
	mov.u64 	%rd25, buff;
	add.s64 	%rd26, %rd25, %rd24;
	ld.const.u32 	%r111, [%rd26];
	mad.lo.s32 	%r112, %r111, %r110, %r126;
	st.global.u32 	[%rd2], %r112;
	ld.global.u32 	%r113, [%rd23+4];
	ld.const.u32 	%r114, [%rd26+4];
	mad.lo.s32 	%r115, %r114, %r113, %r112;
	st.global.u32 	[%rd2], %r115;
	ld.global.u32 	%r116, [%rd23+8];
	ld.const.u32 	%r117, [%rd26+8];
	mad.lo.s32 	%r118, %r117, %r116, %r115;
	st.global.u32 	[%rd2], %r118;
	ld.global.u32 	%r119, [%rd23+12];
	ld.const.u32 	%r120, [%rd26+12];
	mad.lo.s32 	%r126, %r120, %r119, %r118;
	st.global.u32 	[%rd2], %r126;
	add.s32 	%r129, %r129, 4;
$L__BB0_10:
	setp.eq.s32 	%p10, %r20, 0;
	@%p10 bra 	$L__BB0_13;
	mul.wide.u32 	%rd27, %r129, 4;
	mov.u64 	%rd28, buff;
	add.s64 	%rd32, %rd28, %rd27;
	add.s32 	%r133, %r129, %r2;
	neg.s32 	%r132, %r20;
$L__BB0_12:
	.pragma "nounroll";
	mul.wide.s32 	%rd29, %r133, 4;
	add.s64 	%rd30, %rd1, %rd29;
	ld.global.u32 	%r121, [%rd30];
	ld.const.u32 	%r122, [%rd32];
	mad.lo.s32 	%r126, %r122, %r121, %r126;
	st.global.u32 	[%rd2], %r126;
	add.s64 	%rd32, %rd32, 4;
	add.s32 	%r133, %r133, 1;
	add.s32 	%r132, %r132, 1;
	setp.ne.s32 	%p11, %r132, 0;
	@%p11 bra 	$L__BB0_12;
$L__BB0_13:
	ret;

}


// ===== COMPILED SASS (sm_100) =====

	.target	sm_100

	.elftype	@"ET_EXEC"


//--------------------- .note.nv.tkinfo           --------------------------
	.section	.note.nv.tkinfo,"",@"SHT_NOTE"
	.sectionflags	@"SHF_NOTE_NV_TKINFO"
	.tkinfo
        /*0018*/ 	.word	0x00000002
        /*0030*/ 	.string	""
        /*0030*/ 	.string	"ptxas"
        /*0030*/ 	.string	"Cuda compilation tools, release 13.0, V13.0.88"
        /*0030*/ 	.string	"Build cuda_13.0.r13.0/compiler.36424714_0"
        /*0030*/ 	.string	"-arch sm_100 -m 64 "



//--------------------- .note.nv.cuinfo           --------------------------
	.section	.note.nv.cuinfo,"",@"SHT_NOTE"
	.sectionflags	@"SHF_NOTE_NV_CUINFO"
        /*0018*/ 	.short	0x0002
        /*001a*/ 	.short	0x0064
        /*001c*/ 	.short	0x0082
	.zero		2


//--------------------- .nv.info                  --------------------------
	.section	.nv.info,"",@"SHT_CUDA_INFO"
	.align	4


	//----- nvinfo : EIATTR_REGCOUNT
	.align		4
        /*0000*/ 	.byte	0x04, 0x2f
        /*0002*/ 	.short	(.L_2 - .L_1)
	.align		4
.L_1:
        /*0004*/ 	.word	index@(_Z8kernelCMPiS_i)
        /*0008*/ 	.word	0x00000016


	//----- nvinfo : EIATTR_FRAME_SIZE
	.align		4
.L_2:
        /*000c*/ 	.byte	0x04, 0x11
        /*000e*/ 	.short	(.L_4 - .L_3)
	.align		4
.L_3:
        /*0010*/ 	.word	index@(_Z8kernelCMPiS_i)
        /*0014*/ 	.word	0x00000000


	//----- nvinfo : EIATTR_MIN_STACK_SIZE
	.align		4
.L_4:
        /*0018*/ 	.byte	0x04, 0x12
        /*001a*/ 	.short	(.L_6 - .L_5)
	.align		4
.L_5:
        /*001c*/ 	.word	index@(_Z8kernelCMPiS_i)
        /*0020*/ 	.word	0x00000000
.L_6:


//--------------------- .nv.compat                --------------------------
	.section	.nv.compat,"",@"SHT_CUDA_COMPAT_INFO"
	.align	4
        /*0000*/ 	.byte	0x02, 0x09, 0x00, 0x00, 0x02, 0x02, 0x01, 0x00, 0x02, 0x05, 0x05, 0x00, 0x03, 0x07, 0x01, 0x01
        /*0010*/ 	.byte	0x02, 0x03, 0x00, 0x00, 0x02, 0x06, 0x01, 0x00, 0x04, 0x0b, 0x08, 0x00, 0x09, 0x00, 0x00, 0x00
        /*0020*/ 	.byte	0x00, 0x00, 0x00, 0x00


//--------------------- .nv.info._Z8kernelCMPiS_i --------------------------
	.section	.nv.info._Z8kernelCMPiS_i,"",@"SHT_CUDA_INFO"
	.sectionflags	@""
	.align	4


	//----- nvinfo : EIATTR_CUDA_API_VERSION
	.align		4
        /*0000*/ 	.byte	0x04, 0x37
        /*0002*/ 	.short	(.L_8 - .L_7)
.L_7:
        /*0004*/ 	.word	0x00000082


	//----- nvinfo : EIATTR_KPARAM_INFO
	.align		4
.L_8:
        /*0008*/ 	.byte	0x04, 0x17
        /*000a*/ 	.short	(.L_10 - .L_9)
.L_9:
        /*000c*/ 	.word	0x00000000
        /*0010*/ 	.short	0x0002
        /*0012*/ 	.short	0x0010
        /*0014*/ 	.byte	0x00, 0xf0, 0x11, 0x00


	//----- nvinfo : EIATTR_KPARAM_INFO
	.align		4
.L_10:
        /*0018*/ 	.byte	0x04, 0x17
        /*001a*/ 	.short	(.L_12 - .L_11)
.L_11:
        /*001c*/ 	.word	0x00000000
        /*0020*/ 	.short	0x0001
        /*0022*/ 	.short	0x0008
        /*0024*/ 	.byte	0x00, 0xf5, 0x21, 0x00


	//----- nvinfo : EIATTR_KPARAM_INFO
	.align		4
.L_12:
        /*0028*/ 	.byte	0x04, 0x17
        /*002a*/ 	.short	(.L_14 - .L_13)
.L_13:
        /*002c*/ 	.word	0x00000000
        /*0030*/ 	.short	0x0000
        /*0032*/ 	.short	0x0000
        /*0034*/ 	.byte	0x00, 0xf5, 0x21, 0x00


	//----- nvinfo : EIATTR_SPARSE_MMA_MASK
	.align		4
.L_14:
        /*0038*/ 	.byte	0x03, 0x50
        /*003a*/ 	.short	0x0000


	//----- nvinfo : EIATTR_MAXREG_COUNT
	.align		4
        /*003c*/ 	.byte	0x03, 0x1b
        /*003e*/ 	.short	0x00ff


	//----- nvinfo : EIATTR_MERCURY_ISA_VERSION
	.align		4
        /*0040*/ 	.byte	0x03, 0x5f
        /*0042*/ 	.short	0x0101


	//----- nvinfo : EIATTR_VRC_CTA_INIT_COUNT
	.align		4
        /*0044*/ 	.byte	0x02, 0x4a
	.zero		1
	.zero		1


	//----- nvinfo : EIATTR_EXIT_INSTR_OFFSETS
	.align		4
        /*0048*/ 	.byte	0x04, 0x1c
        /*004a*/ 	.short	(.L_16 - .L_15)


	//   ....[0]....
.L_15:
        /*004c*/ 	.word	0x00000080


	//   ....[1]....
        /*0050*/ 	.word	0x000005a0


	//   ....[2]....
        /*0054*/ 	.word	0x00000800


	//   ....[3]....
        /*0058*/ 	.word	0x00000980


	//   ....[4]....
        /*005c*/ 	.word	0x00000a70


	//----- nvinfo : EIATTR_CBANK_PARAM_SIZE
	.align		4
.L_16:
        /*0060*/ 	.byte	0x03, 0x19
        /*0062*/ 	.short	0x0014


	//----- nvinfo : EIATTR_PARAM_CBANK
	.align		4
        /*0064*/ 	.byte	0x04, 0x0a
        /*0066*/ 	.short	(.L_18 - .L_17)
	.align		4
.L_17:
        /*0068*/ 	.word	index@(.nv.constant0._Z8kernelCMPiS_i)
        /*006c*/ 	.short	0x0380
        /*006e*/ 	.short	0x0014


	//----- nvinfo : EIATTR_SW_WAR
	.align		4
.L_18:
        /*0070*/ 	.byte	0x04, 0x36
        /*0072*/ 	.short	(.L_20 - .L_19)
.L_19:
        /*0074*/ 	.word	0x00000008
.L_20:


//--------------------- .nv.callgraph             --------------------------
	.section	.nv.callgraph,"",@"SHT_CUDA_CALLGRAPH"
	.align	4
	.sectionentsize	8
	.align		4
        /*0000*/ 	.word	0x00000000
	.align		4
        /*0004*/ 	.word	0xffffffff
	.align		4
        /*0008*/ 	.word	0x00000000
	.align		4
        /*000c*/ 	.word	0xfffffffe
	.align		4
        /*0010*/ 	.word	0x00000000
	.align		4
        /*0014*/ 	.word	0xfffffffd
	.align		4
        /*0018*/ 	.word	0x00000000
	.align		4
        /*001c*/ 	.word	0xfffffffc


//--------------------- .nv.constant3             --------------------------
	.section	.nv.constant3,"a",@progbits
	.align	4
.nv.constant3:
	.type		buff,@object
	.size		buff,(.L_0 - buff)
buff:
	.zero		40000
.L_0:


//--------------------- .text._Z8kernelCMPiS_i    --------------------------
	.section	.text._Z8kernelCMPiS_i,"ax",@progbits
	.align	128
        .global         _Z8kernelCMPiS_i
        .type           _Z8kernelCMPiS_i,@function
        .size           _Z8kernelCMPiS_i,(.L_x_6 - _Z8kernelCMPiS_i)
        .other          _Z8kernelCMPiS_i,@"STO_CUDA_ENTRY STV_DEFAULT"
_Z8kernelCMPiS_i:
.text._Z8kernelCMPiS_i:
[----:B------:R-:W-:Y:S01]  /*0000*/  LDC R1, c[0x0][0x37c] ;  /* 0x0000df00ff017b82 */ /* 0x000fe20000000800 */
[----:B------:R-:W0:Y:S07]  /*0010*/  S2R R5, SR_TID.X ;  /* 0x0000000000057919 */ /* 0x000e2e0000002100 */
[----:B------:R-:W0:Y:S08]  /*0020*/  S2UR UR4, SR_CTAID.X ;  /* 0x00000000000479c3 */ /* 0x000e300000002500 */
[----:B------:R-:W0:Y:S08]  /*0030*/  LDC R0, c[0x0][0x360] ;  /* 0x0000d800ff007b82 */ /* 0x000e300000000800 */
[----:B------:R-:W1:Y:S01]  /*0040*/  LDC R6, c[0x0][0x390] ;  /* 0x0000e400ff067b82 */ /* 0x000e620000000800 */
[----:B0-----:R-:W-:Y:S01]  /*0050*/  IMAD R5, R0, UR4, R5 ;  /* 0x0000000400057c24 */ /* 0x001fe2000f8e0205 */
[----:B-1----:R-:W-:-:S04]  /*0060*/  ISETP.GE.AND P0, PT, R6, 0x1, PT ;  /* 0x000000010600780c */ /* 0x002fc80003f06270 */
[----:B------:R-:W-:-:S13]  /*0070*/  ISETP.GE.OR P0, PT, R5, R6, !P0 ;  /* 0x000000060500720c */ /* 0x000fda0004706670 */
[----:B------:R-:W-:Y:S05]  /*0080*/  @P0 EXIT ;  /* 0x000000000000094d */ /* 0x000fea0003800000 */
[----:B------:R-:W0:Y:S01]  /*0090*/  LDC.64 R2, c[0x0][0x388] ;  /* 0x0000e200ff027b82 */ /* 0x000e220000000a00 */
[----:B------:R-:W1:Y:S01]  /*00a0*/  LDCU.64 UR8, c[0x0][0x358] ;  /* 0x00006b00ff0877ac */ /* 0x000e620008000a00 */
[C---:B------:R-:W-:Y:S02]  /*00b0*/  ISETP.GE.U32.AND P1, PT, R6.reuse, 0x10, PT ;  /* 0x000000100600780c */ /* 0x040fe40003f26070 */
[----:B------:R-:W-:Y:S01]  /*00c0*/  LOP3.LUT R8, R6, 0xf, RZ, 0xc0, !PT ;  /* 0x0000000f06087812 */ /* 0x000fe200078ec0ff */
[----:B------:R-:W-:Y:S02]  /*00d0*/  HFMA2 R7, -RZ, RZ, 0, 0 ;  /* 0x00000000ff077431 */ /* 0x000fe400000001ff */
[C---:B------:R-:W-:Y:S01]  /*00e0*/  IMAD R0, R5.reuse, R6, RZ ;  /* 0x0000000605007224 */ /* 0x040fe200078e02ff */
[----:B------:R-:W-:Y:S01]  /*00f0*/  ISETP.NE.AND P0, PT, R8, RZ, PT ;  /* 0x000000ff0800720c */ /* 0x000fe20003f05270 */
[----:B0-----:R-:W-:-:S05]  /*0100*/  IMAD.WIDE R2, R5, 0x4, R2 ;  /* 0x0000000405027825 */ /* 0x001fca00078e0202 */
[----:B-1----:R0:W5:Y:S01]  /*0110*/  LDG.E R11, desc[UR8][R2.64] ;  /* 0x00000008020b7981 */ /* 0x002162000c1e1900 */
[----:B------:R-:W-:Y:S06]  /*0120*/  @!P1 BRA `(.L_x_0) ;  /* 0x00000004001c9947 */ /* 0x000fec0003800000 */
[----:B------:R-:W1:Y:S01]  /*0130*/  LDCU.64 UR4, c[0x0][0x380] ;  /* 0x00007000ff0477ac */ /* 0x000e620008000a00 */
[----:B------:R-:W-:Y:S02]  /*0140*/  LOP3.LUT R7, R6, 0x7ffffff0, RZ, 0xc0, !PT ;  /* 0x7ffffff006077812 */ /* 0x000fe400078ec0ff */
[----:B------:R-:W-:Y:S01]  /*0150*/  MOV R10, R0 ;  /* 0x00000000000a7202 */ /* 0x000fe20000000f00 */
[----:B------:R-:W-:Y:S01]  /*0160*/  UMOV UR10, 0x20 ;  /* 0x00000020000a7882 */ /* 0x000fe20000000000 */
[----:B------:R-:W-:Y:S01]  /*0170*/  IADD3 R9, PT, PT, -R7, RZ, RZ ;  /* 0x000000ff07097210 */ /* 0x000fe20007ffe1ff */
[----:B-1----:R-:W-:-:S04]  /*0180*/  UIADD3 UR4, UP0, UPT, UR4, 0x20, URZ ;  /* 0x0000002004047890 */ /* 0x002fc8000ff1e0ff */
[----:B------:R-:W-:-:S12]  /*0190*/  UIADD3.X UR5, UPT, UPT, URZ, UR5, URZ, UP0, !UPT ;  /* 0x00000005ff057290 */ /* 0x000fd800087fe4ff */
.L_x_1:
[----:B------:R-:W-:Y:S01]  /*01a0*/  MOV R4, UR4 ;  /* 0x0000000400047c02 */ /* 0x000fe20008000f00 */
[----:B------:R-:W1:Y:S01]  /*01b0*/  LDCU.64 UR6, c[0x3][UR10+-0x20] ;  /* 0x00fffc000a0677ac */ /* 0x000e620008000a00 */
[----:B------:R-:W-:-:S03]  /*01c0*/  MOV R5, UR5 ;  /* 0x0000000500057c02 */ /* 0x000fc60008000f00 */
[----:B------:R-:W-:-:S05]  /*01d0*/  IMAD.WIDE R4, R10, 0x4, R4 ;  /* 0x000000040a047825 */ /* 0x000fca00078e0204 */
[----:B------:R-:W1:Y:S02]  /*01e0*/  LDG.E R12, desc[UR8][R4.64+-0x20] ;  /* 0xffffe008040c7981 */ /* 0x000e64000c1e1900 */
[----:B-1--45:R-:W-:-:S05]  /*01f0*/  IMAD R11, R12, UR6, R11 ;  /* 0x000000060c0b7c24 */ /* 0x032fca000f8e020b */
[----:B------:R1:W-:Y:S04]  /*0200*/  STG.E desc[UR8][R2.64], R11 ;  /* 0x0000000b02007986 */ /* 0x0003e8000c101908 */
[----:B------:R-:W2:Y:S02]  /*0210*/  LDG.E R12, desc[UR8][R4.64+-0x1c] ;  /* 0xffffe408040c7981 */ /* 0x000ea4000c1e1900 */
[----:B--2---:R-:W-:Y:S01]  /*0220*/  IMAD R13, R12, UR7, R11 ;  /* 0x000000070c0d7c24 */ /* 0x004fe2000f8e020b */
[----:B------:R-:W2:Y:S04]  /*0230*/  LDCU.64 UR6, c[0x3][UR10+-0x18] ;  /* 0x00fffd000a0677ac */ /* 0x000ea80008000a00 */
[----:B------:R3:W-:Y:S04]  /*0240*/  STG.E desc[UR8][R2.64], R13 ;  /* 0x0000000d02007986 */ /* 0x0007e8000c101908 */
[----:B------:R-:W2:Y:S02]  /*0250*/  LDG.E R12, desc[UR8][R4.64+-0x18] ;  /* 0xffffe808040c7981 */ /* 0x000ea4000c1e1900 */
[----:B--2---:R-:W-:-:S05]  /*0260*/  IMAD R15, R12, UR6, R13 ;  /* 0x000000060c0f7c24 */ /* 0x004fca000f8e020d */
[----:B------:R2:W-:Y:S04]  /*0270*/  STG.E desc[UR8][R2.64], R15 ;  /* 0x0000000f02007986 */ /* 0x0005e8000c101908 */
[----:B------:R-:W4:Y:S02]  /*0280*/  LDG.E R12, desc[UR8][R4.64+-0x14] ;  /* 0xffffec08040c7981 */ /* 0x000f24000c1e1900 */
[----:B----4-:R-:W-:Y:S01]  /*0290*/  IMAD R17, R12, UR7, R15 ;  /* 0x000000070c117c24 */ /* 0x010fe2000f8e020f */
[----:B------:R-:W1:Y:S04]  /*02a0*/  LDCU.64 UR6, c[0x3][UR10+-0x10] ;  /* 0x00fffe000a0677ac */ /* 0x000e680008000a00 */
[----:B------:R4:W-:Y:S04]  /*02b0*/  STG.E desc[UR8][R2.64], R17 ;  /* 0x0000001102007986 */ /* 0x0009e8000c101908 */
[----:B------:R-:W1:Y:S02]  /*02c0*/  LDG.E R12, desc[UR8][R4.64+-0x10] ;  /* 0xfffff008040c7981 */ /* 0x000e64000c1e1900 */
[----:B-1----:R-:W-:-:S05]  /*02d0*/  IMAD R11, R12, UR6, R17 ;  /* 0x000000060c0b7c24 */ /* 0x002fca000f8e0211 */
[----:B------:R1:W-:Y:S04]  /*02e0*/  STG.E desc[UR8][R2.64], R11 ;  /* 0x0000000b02007986 */ /* 0x0003e8000c101908 */
[----:B------:R-:W3:Y:S02]  /*02f0*/  LDG.E R12, desc[UR8][R4.64+-0xc] ;  /* 0xfffff408040c7981 */ /* 0x000ee4000c1e1900 */
[----:B---3--:R-:W-:Y:S01]  /*0300*/  IMAD R13, R12, UR7, R11 ;  /* 0x000000070c0d7c24 */ /* 0x008fe2000f8e020b */
        /* <DEDUP_REMOVED lines=11> */
[----:B------:R-:W-:Y:S04]  /*03c0*/  STG.E desc[UR8][R2.64], R11 ;  /* 0x0000000b02007986 */ /* 0x000fe8000c101908 */
        /* <DEDUP_REMOVED lines=9> */
[----:B------:R-:W3:Y:S04]  /*0460*/  LDCU.64 UR6, c[0x3][UR10+0x10] ;  /* 0x00c002000a0677ac */ /* 0x000ee80008000a00 */
[----:B------:R4:W-:Y:S04]  /*0470*/  STG.E desc[UR8][R2.64], R17 ;  /* 0x0000001102007986 */ /* 0x0009e8000c101908 */
[----:B------:R-:W3:Y:S02]  /*0480*/  LDG.E R12, desc[UR8][R4.64+0x10] ;  /* 0x00001008040c7981 */ /* 0x000ee4000c1e1900 */
[----:B---3--:R-:W-:-:S05]  /*0490*/  IMAD R19, R12, UR6, R17 ;  /* 0x000000060c137c24 */ /* 0x008fca000f8e0211 */
[----:B------:R4:W-:Y:S04]  /*04a0*/  STG.E desc[UR8][R2.64], R19 ;  /* 0x0000001302007986 */ /* 0x0009e8000c101908 */
[----:B------:R-:W1:Y:S02]  /*04b0*/  LDG.E R12, desc[UR8][R4.64+0x14] ;  /* 0x00001408040c7981 */ /* 0x000e64000c1e1900 */
[----:B-1----:R-:W-:Y:S01]  /*04c0*/  IMAD R13, R12, UR7, R19 ;  /* 0x000000070c0d7c24 */ /* 0x002fe2000f8e0213 */
[----:B------:R-:W2:Y:S04]  /*04d0*/  LDCU.64 UR6, c[0x3][UR10+0x18] ;  /* 0x00c003000a0677ac */ /* 0x000ea80008000a00 */
[----:B------:R4:W-:Y:S04]  /*04e0*/  STG.E desc[UR8][R2.64], R13 ;  /* 0x0000000d02007986 */ /* 0x0009e8000c101908 */
[----:B------:R-:W2:Y:S01]  /*04f0*/  LDG.E R12, desc[UR8][R4.64+0x18] ;  /* 0x00001808040c7981 */ /* 0x000ea2000c1e1900 */
[----:B------:R-:W-:Y:S01]  /*0500*/  IADD3 R9, PT, PT, R9, 0x10, RZ ;  /* 0x0000001009097810 */ /* 0x000fe20007ffe0ff */
[----:B--2---:R-:W-:-:S05]  /*0510*/  IMAD R15, R12, UR6, R13 ;  /* 0x000000060c0f7c24 */ /* 0x004fca000f8e020d */
[----:B------:R4:W-:Y:S04]  /*0520*/  STG.E desc[UR8][R2.64], R15 ;  /* 0x0000000f02007986 */ /* 0x0009e8000c101908 */
[----:B------:R-:W2:Y:S01]  /*0530*/  LDG.E R12, desc[UR8][R4.64+0x1c] ;  /* 0x00001c08040c7981 */ /* 0x000ea2000c1e1900 */
[----:B------:R-:W-:Y:S01]  /*0540*/  ISETP.NE.AND P1, PT, R9, RZ, PT ;  /* 0x000000ff0900720c */ /* 0x000fe20003f25270 */
[----:B------:R-:W-:Y:S01]  /*0550*/  UIADD3 UR10, UPT, UPT, UR10, 0x40, URZ ;  /* 0x000000400a0a7890 */ /* 0x000fe2000fffe0ff */
[----:B------:R-:W-:Y:S01]  /*0560*/  IADD3 R10, PT, PT, R10, 0x10, RZ ;  /* 0x000000100a0a7810 */ /* 0x000fe20007ffe0ff */
[----:B--2---:R-:W-:-:S05]  /*0570*/  IMAD R11, R12, UR7, R15 ;  /* 0x000000070c0b7c24 */ /* 0x004fca000f8e020f */
[----:B------:R4:W-:Y:S05]  /*0580*/  STG.E desc[UR8][R2.64], R11 ;  /* 0x0000000b02007986 */ /* 0x0009ea000c101908 */
[----:B------:R-:W-:Y:S05]  /*0590*/  @P1 BRA `(.L_x_1) ;  /* 0xfffffffc00001947 */ /* 0x000fea000383ffff */
.L_x_0:
[----:B------:R-:W-:Y:S05]  /*05a0*/  @!P0 EXIT ;  /* 0x000000000000894d */ /* 0x000fea0003800000 */
[----:B------:R-:W-:Y:S02]  /*05b0*/  ISETP.GE.U32.AND P0, PT, R8, 0x8, PT ;  /* 0x000000080800780c */ /* 0x000fe40003f06070 */
[----:B------:R-:W-:-:S04]  /*05c0*/  LOP3.LUT R16, R6, 0x7, RZ, 0xc0, !PT ;  /* 0x0000000706107812 */ /* 0x000fc800078ec0ff */
[----:B------:R-:W-:-:S07]  /*05d0*/  ISETP.NE.AND P1, PT, R16, RZ, PT ;  /* 0x000000ff1000720c */ /* 0x000fce0003f25270 */
[----:B------:R-:W-:Y:S06]  /*05e0*/  @!P0 BRA `(.L_x_2) ;  /* 0x0000000000848947 */ /* 0x000fec0003800000 */
[----:B------:R-:W1:Y:S01]  /*05f0*/  LDC.64 R4, c[0x0][0x380] ;  /* 0x0000e000ff047b82 */ /* 0x000e620000000a00 */
[----:B------:R-:W-:-:S05]  /*0600*/  IADD3 R9, PT, PT, R0, R7, RZ ;  /* 0x0000000700097210 */ /* 0x000fca0007ffe0ff */
[----:B-1----:R-:W-:-:S05]  /*0610*/  IMAD.WIDE R4, R9, 0x4, R4 ;  /* 0x0000000409047825 */ /* 0x002fca00078e0204 */
[----:B------:R-:W2:Y:S01]  /*0620*/  LDG.E R8, desc[UR8][R4.64] ;  /* 0x0000000804087981 */ /* 0x000ea2000c1e1900 */
[----:B------:R-:W-:-:S04]  /*0630*/  SHF.L.U32 R9, R7, 0x2, RZ ;  /* 0x0000000207097819 */ /* 0x000fc800000006ff */
[----:B----4-:R-:W2:Y:S08]  /*0640*/  LDC.64 R12, c[0x3][R9] ;  /* 0x00c00000090c7b82 */ /* 0x010eb00000000a00 */
[----:B------:R-:W1:Y:S01]  /*0650*/  LDC.64 R14, c[0x3][R9+0x8] ;  /* 0x00c00200090e7b82 */ /* 0x000e620000000a00 */
[----:B--2--5:R-:W-:-:S05]  /*0660*/  IMAD R8, R8, R12, R11 ;  /* 0x0000000c08087224 */ /* 0x024fca00078e020b */
[----:B------:R2:W-:Y:S04]  /*0670*/  STG.E desc[UR8][R2.64], R8 ;  /* 0x0000000802007986 */ /* 0x0005e8000c101908 */
[----:B------:R-:W3:Y:S02]  /*0680*/  LDG.E R10, desc[UR8][R4.64+0x4] ;  /* 0x00000408040a7981 */ /* 0x000ee4000c1e1900 */
[----:B---3--:R-:W-:-:S05]  /*0690*/  IMAD R13, R10, R13, R8 ;  /* 0x0000000d0a0d7224 */ /* 0x008fca00078e0208 */
[----:B------:R3:W-:Y:S04]  /*06a0*/  STG.E desc[UR8][R2.64], R13 ;  /* 0x0000000d02007986 */ /* 0x0007e8000c101908 */
[----:B------:R-:W1:Y:S02]  /*06b0*/  LDG.E R10, desc[UR8][R4.64+0x8] ;  /* 0x00000808040a7981 */ /* 0x000e64000c1e1900 */
[----:B-1----:R-:W-:-:S05]  /*06c0*/  IMAD R10, R10, R14, R13 ;  /* 0x0000000e0a0a7224 */ /* 0x002fca00078e020d */
[----:B------:R1:W-:Y:S04]  /*06d0*/  STG.E desc[UR8][R2.64], R10 ;  /* 0x0000000a02007986 */ /* 0x0003e8000c101908 */
[----:B------:R-:W4:Y:S02]  /*06e0*/  LDG.E R11, desc[UR8][R4.64+0xc] ;  /* 0x00000c08040b7981 */ /* 0x000f24000c1e1900 */
[----:B----4-:R-:W-:Y:S02]  /*06f0*/  IMAD R11, R11, R15, R10 ;  /* 0x0000000f0b0b7224 */ /* 0x010fe400078e020a */
[----:B------:R-:W4:Y:S03]  /*0700*/  LDC.64 R14, c[0x3][R9+0x10] ;  /* 0x00c00400090e7b82 */ /* 0x000f260000000a00 */
[----:B------:R0:W-:Y:S04]  /*0710*/  STG.E desc[UR8][R2.64], R11 ;  /* 0x0000000b02007986 */ /* 0x0001e8000c101908 */
[----:B--2---:R-:W4:Y:S02]  /*0720*/  LDG.E R8, desc[UR8][R4.64+0x10] ;  /* 0x0000100804087981 */ /* 0x004f24000c1e1900 */
[----:B----4-:R-:W-:-:S05]  /*0730*/  IMAD R8, R8, R14, R11 ;  /* 0x0000000e08087224 */ /* 0x010fca00078e020b */
[----:B------:R2:W-:Y:S04]  /*0740*/  STG.E desc[UR8][R2.64], R8 ;  /* 0x0000000802007986 */ /* 0x0005e8000c101908 */
[----:B------:R-:W4:Y:S02]  /*0750*/  LDG.E R12, desc[UR8][R4.64+0x14] ;  /* 0x00001408040c7981 */ /* 0x000f24000c1e1900 */
[----:B----4-:R-:W-:Y:S02]  /*0760*/  IMAD R15, R12, R15, R8 ;  /* 0x0000000f0c0f7224 */ /* 0x010fe400078e0208 */
[----:B---3--:R-:W3:Y:S03]  /*0770*/  LDC.64 R12, c[0x3][R9+0x18] ;  /* 0x00c00600090c7b82 */ /* 0x008ee60000000a00 */
[----:B------:R2:W-:Y:S04]  /*0780*/  STG.E desc[UR8][R2.64], R15 ;  /* 0x0000000f02007986 */ /* 0x0005e8000c101908 */
[----:B-1----:R-:W3:Y:S02]  /*0790*/  LDG.E R10, desc[UR8][R4.64+0x18] ;  /* 0x00001808040a7981 */ /* 0x002ee4000c1e1900 */
[----:B---3--:R-:W-:-:S05]  /*07a0*/  IMAD R10, R10, R12, R15 ;  /* 0x0000000c0a0a7224 */ /* 0x008fca00078e020f */
[----:B------:R2:W-:Y:S04]  /*07b0*/  STG.E desc[UR8][R2.64], R10 ;  /* 0x0000000a02007986 */ /* 0x0005e8000c101908 */
[----:B0-----:R-:W3:Y:S01]  /*07c0*/  LDG.E R11, desc[UR8][R4.64+0x1c] ;  /* 0x00001c08040b7981 */ /* 0x001ee2000c1e1900 */
[----:B------:R-:W-:Y:S01]  /*07d0*/  IADD3 R7, PT, PT, R7, 0x8, RZ ;  /* 0x0000000807077810 */ /* 0x000fe20007ffe0ff */
[----:B---3--:R-:W-:-:S05]  /*07e0*/  IMAD R11, R11, R13, R10 ;  /* 0x0000000d0b0b7224 */ /* 0x008fca00078e020a */
[----:B------:R2:W-:Y:S02]  /*07f0*/  STG.E desc[UR8][R2.64], R11 ;  /* 0x0000000b02007986 */ /* 0x0005e4000c101908 */
.L_x_2:
        /* <DEDUP_REMOVED lines=8> */
[----:B--2---:R-:W2:Y:S01]  /*0880*/  LDG.E R8, desc[UR8][R4.64] ;  /* 0x0000000804087981 */ /* 0x004ea2000c1e1900 */
[----:B------:R-:W-:-:S04]  /*0890*/  SHF.L.U32 R12, R7, 0x2, RZ ;  /* 0x00000002070c7819 */ /* 0x000fc800000006ff */
[----:B----4-:R-:W2:Y:S02]  /*08a0*/  LDC.64 R14, c[0x3][R12] ;  /* 0x00c000000c0e7b82 */ /* 0x010ea40000000a00 */
[----:B--2--5:R-:W-:-:S05]  /*08b0*/  IMAD R8, R14, R8, R11 ;  /* 0x000000080e087224 */ /* 0x024fca00078e020b */
[----:B------:R1:W-:Y:S04]  /*08c0*/  STG.E desc[UR8][R2.64], R8 ;  /* 0x0000000802007986 */ /* 0x0003e8000c101908 */
[----:B------:R-:W2:Y:S02]  /*08d0*/  LDG.E R9, desc[UR8][R4.64+0x4] ;  /* 0x0000040804097981 */ /* 0x000ea4000c1e1900 */
[----:B--2---:R-:W-:Y:S02]  /*08e0*/  IMAD R9, R15, R9, R8 ;  /* 0x000000090f097224 */ /* 0x004fe400078e0208 */
[----:B------:R-:W2:Y:S03]  /*08f0*/  LDC.64 R14, c[0x3][R12+0x8] ;  /* 0x00c002000c0e7b82 */ /* 0x000ea60000000a00 */
[----:B------:R1:W-:Y:S04]  /*0900*/  STG.E desc[UR8][R2.64], R9 ;  /* 0x0000000902007986 */ /* 0x0003e8000c101908 */
[----:B------:R-:W2:Y:S02]  /*0910*/  LDG.E R10, desc[UR8][R4.64+0x8] ;  /* 0x00000808040a7981 */ /* 0x000ea4000c1e1900 */
[----:B--2---:R-:W-:-:S05]  /*0920*/  IMAD R10, R14, R10, R9 ;  /* 0x0000000a0e0a7224 */ /* 0x004fca00078e0209 */
[----:B------:R1:W-:Y:S04]  /*0930*/  STG.E desc[UR8][R2.64], R10 ;  /* 0x0000000a02007986 */ /* 0x0003e8000c101908 */
[----:B------:R-:W2:Y:S01]  /*0940*/  LDG.E R11, desc[UR8][R4.64+0xc] ;  /* 0x00000c08040b7981 */ /* 0x000ea2000c1e1900 */
[----:B------:R-:W-:Y:S01]  /*0950*/  IADD3 R7, PT, PT, R7, 0x4, RZ ;  /* 0x0000000407077810 */ /* 0x000fe20007ffe0ff */
[----:B--2---:R-:W-:-:S05]  /*0960*/  IMAD R11, R15, R11, R10 ;  /* 0x0000000b0f0b7224 */ /* 0x004fca00078e020a */
[----:B------:R1:W-:Y:S02]  /*0970*/  STG.E desc[UR8][R2.64], R11 ;  /* 0x0000000b02007986 */ /* 0x0003e4000c101908 */
.L_x_3:
[----:B------:R-:W-:Y:S05]  /*0980*/  @!P1 EXIT ;  /* 0x000000000000994d */ /* 0x000fea0003800000 */
[----:B-12---:R-:W1:Y:S01]  /*0990*/  LDC.64 R8, c[0x0][0x380] ;  /* 0x0000e000ff087b82 */ /* 0x006e620000000a00 */
[----:B----4-:R-:W-:Y:S02]  /*09a0*/  IADD3 R13, PT, PT, R0, R7, RZ ;  /* 0x00000007000d7210 */ /* 0x010fe40007ffe0ff */
[----:B------:R-:W-:Y:S02]  /*09b0*/  IADD3 R6, PT, PT, -R6, RZ, RZ ;  /* 0x000000ff06067210 */ /* 0x000fe40007ffe1ff */
[----:B------:R-:W-:-:S07]  /*09c0*/  SHF.L.U32 R7, R7, 0x2, RZ ;  /* 0x0000000207077819 */ /* 0x000fce00000006ff */
.L_x_4:
[----:B-1----:R-:W-:-:S06]  /*09d0*/  IMAD.WIDE R4, R13, 0x4, R8 ;  /* 0x000000040d047825 */ /* 0x002fcc00078e0208 */
[----:B--2---:R-:W2:Y:S01]  /*09e0*/  LDG.E R4, desc[UR8][R4.64] ;  /* 0x0000000804047981 */ /* 0x004ea2000c1e1900 */
[----:B------:R1:W2:Y:S01]  /*09f0*/  LDC R0, c[0x3][R7] ;  /* 0x00c0000007007b82 */ /* 0x0002a20000000800 */
[----:B------:R-:W-:Y:S02]  /*0a00*/  IADD3 R6, PT, PT, R6, 0x1, RZ ;  /* 0x0000000106067810 */ /* 0x000fe40007ffe0ff */
[----:B------:R-:W-:Y:S02]  /*0a10*/  IADD3 R13, PT, PT, R13, 0x1, RZ ;  /* 0x000000010d0d7810 */ /* 0x000fe40007ffe0ff */
[----:B------:R-:W-:Y:S02]  /*0a20*/  ISETP.NE.AND P0, PT, R6, RZ, PT ;  /* 0x000000ff0600720c */ /* 0x000fe40003f05270 */
[----:B-1----:R-:W-:Y:S01]  /*0a30*/  IADD3 R7, PT, PT, R7, 0x4, RZ ;  /* 0x0000000407077810 */ /* 0x002fe20007ffe0ff */
[----:B--2--5:R-:W-:-:S05]  /*0a40*/  IMAD R11, R4, R0, R11 ;  /* 0x00000000040b7224 */ /* 0x024fca00078e020b */
[----:B------:R2:W-:Y:S05]  /*0a50*/  STG.E desc[UR8][R2.64], R11 ;  /* 0x0000000b02007986 */ /* 0x0005ea000c101908 */
[----:B------:R-:W-:Y:S05]  /*0a60*/  @P0 BRA `(.L_x_4) ;  /* 0xfffffffc00d80947 */ /* 0x000fea000383ffff */
[----:B------:R-:W-:Y:S05]  /*0a70*/  EXIT ;  /* 0x000000000000794d */ /* 0x000fea0003800000 */
.L_x_5:
[----:B------:R-:W-:-:S00]  /*0a80*/  BRA `(.L_x_5) ;  /* 0xfffffffc00fc7947 */ /* 0x000fc0000383ffff */
[----:B------:R-:W-:-:S00]  /*0a90*/  NOP ;  /* 0x0000000000007918 */ /* 0x000fc00000000000 */
        /* <DEDUP_REMOVED lines=14> */
.L_x_6:


//--------------------- .nv.shared.reserved.0     --------------------------
	.section	.nv.shared.reserved.0,"aw",@nobits
	.weak		__nv_reservedSMEM_offset_0_alias
	.size		__nv_reservedSMEM_offset_0_alias, 0, 64
	.other		__nv_reservedSMEM_offset_0_alias,@"STO_CUDA_RESERVED_SHARED STV_DEFAULT"
__nv_reservedSMEM_offset_0_alias:
	.zero		0
	.zero		64


//--------------------- .nv.constant0._Z8kernelCMPiS_i --------------------------
	.section	.nv.constant0._Z8kernelCMPiS_i,"a",@progbits
	.sectionflags	@""
	.align	4
.nv.constant0._Z8kernelCMPiS_i:
	.zero		916


//--------------------- SYMBOLS --------------------------

	.type		.nv.reservedSmem.offset0,@object
	.size		.nv.reservedSmem.offset0,0x4
